//
// Generated by NVIDIA NVVM Compiler
//
// Compiler Build ID: CL-36424714
// Cuda compilation tools, release 13.0, V13.0.88
// Based on NVVM 20.0.0
//

.version 9.0
.target sm_100
.address_size 64

	// .globl	_Z12dot_array_p1PiS_S_

.visible .entry _Z12dot_array_p1PiS_S_(
	.param .u64 .ptr .align 1 _Z12dot_array_p1PiS_S__param_0,
	.param .u64 .ptr .align 1 _Z12dot_array_p1PiS_S__param_1,
	.param .u64 .ptr .align 1 _Z12dot_array_p1PiS_S__param_2
)
{
	.reg .pred 	%p<8>;
	.reg .b32 	%r<42>;
	.reg .b64 	%rd<46>;

	ld.param.u64 	%rd24, [_Z12dot_array_p1PiS_S__param_0];
	ld.param.u64 	%rd25, [_Z12dot_array_p1PiS_S__param_1];
	ld.param.u64 	%rd26, [_Z12dot_array_p1PiS_S__param_2];
	cvta.to.global.u64 	%rd1, %rd25;
	cvta.to.global.u64 	%rd2, %rd24;
	cvta.to.global.u64 	%rd3, %rd26;
	mov.u32 	%r1, %ntid.x;
	mov.u32 	%r14, %ctaid.x;
	mul.lo.s32 	%r15, %r1, %r14;
	cvt.u64.u32 	%rd4, %r15;
	and.b32  	%r2, %r1, 3;
	setp.lt.u32 	%p2, %r1, 4;
	mov.b32 	%r38, 0;
	@%p2 bra 	$L__BB0_3;
	and.b32  	%r38, %r1, 2044;
	and.b32  	%r16, %r1, -4;
	neg.s32 	%r40, %r16;
	shl.b64 	%rd27, %rd4, 2;
	add.s64 	%rd28, %rd27, 8;
	add.s64 	%rd45, %rd2, %rd28;
	add.s64 	%rd44, %rd1, %rd28;
	add.s64 	%rd43, %rd3, %rd28;
$L__BB0_2:
	ld.global.u32 	%r17, [%rd45+-8];
	ld.global.u32 	%r18, [%rd44+-8];
	mul.lo.s32 	%r19, %r18, %r17;
	st.global.u32 	[%rd43+-8], %r19;
	ld.global.u32 	%r20, [%rd45+-4];
	ld.global.u32 	%r21, [%rd44+-4];
	mul.lo.s32 	%r22, %r21, %r20;
	st.global.u32 	[%rd43+-4], %r22;
	ld.global.u32 	%r23, [%rd45];
	ld.global.u32 	%r24, [%rd44];
	mul.lo.s32 	%r25, %r24, %r23;
	st.global.u32 	[%rd43], %r25;
	ld.global.u32 	%r26, [%rd45+4];
	ld.global.u32 	%r27, [%rd44+4];
	mul.lo.s32 	%r28, %r27, %r26;
	st.global.u32 	[%rd43+4], %r28;
	add.s32 	%r40, %r40, 4;
	add.s64 	%rd45, %rd45, 16;
	add.s64 	%rd44, %rd44, 16;
	add.s64 	%rd43, %rd43, 16;
	setp.eq.s32 	%p3, %r40, 0;
	@%p3 bra 	$L__BB0_3;
	bra.uni 	$L__BB0_2;
$L__BB0_3:
	setp.eq.s32 	%p4, %r2, 0;
	@%p4 bra 	$L__BB0_6;
	cvt.u64.u32 	%rd29, %r38;
	mul.wide.u32 	%rd30, %r38, 4;
	shl.b64 	%rd31, %rd4, 2;
	add.s64 	%rd32, %rd30, %rd31;
	add.s64 	%rd42, %rd3, %rd32;
	add.s64 	%rd33, %rd29, %rd4;
	shl.b64 	%rd34, %rd33, 2;
	add.s64 	%rd41, %rd1, %rd34;
	add.s64 	%rd40, %rd2, %rd34;
	neg.s32 	%r39, %r2;
$L__BB0_5:
	.pragma "nounroll";
	ld.global.u32 	%r29, [%rd40];
	ld.global.u32 	%r30, [%rd41];
	mul.lo.s32 	%r31, %r30, %r29;
	st.global.u32 	[%rd42], %r31;
	add.s64 	%rd42, %rd42, 4;
	add.s64 	%rd41, %rd41, 4;
	add.s64 	%rd40, %rd40, 4;
	add.s32 	%r39, %r39, 1;
	setp.ne.s32 	%p5, %r39, 0;
	@%p5 bra 	$L__BB0_5;
$L__BB0_6:
	setp.lt.u32 	%p6, %r1, 2;
	@%p6 bra 	$L__BB0_11;
	mov.u32 	%r33, %tid.x;
	and.b32  	%r34, %r33, 1;
	setp.eq.b32 	%p1, %r34, 1;
	shl.b64 	%rd35, %rd4, 2;
	add.s64 	%rd36, %rd3, %rd35;
	mul.wide.u32 	%rd37, %r33, 4;
	add.s64 	%rd17, %rd36, %rd37;
	mov.b32 	%r41, 1;
$L__BB0_8:
	@%p1 bra 	$L__BB0_10;
	mul.wide.s32 	%rd38, %r41, 4;
	add.s64 	%rd39, %rd17, %rd38;
	ld.global.u32 	%r35, [%rd39];
	ld.global.u32 	%r36, [%rd17];
	add.s32 	%r37, %r36, %r35;
	st.global.u32 	[%rd17], %r37;
$L__BB0_10:
	shl.b32 	%r41, %r41, 1;
	setp.lt.u32 	%p7, %r41, %r1;
	@%p7 bra 	$L__BB0_8;
$L__BB0_11:
	ret;

}
	// .globl	_Z12dot_array_p2Pi
.visible .entry _Z12dot_array_p2Pi(
	.param .u64 .ptr .align 1 _Z12dot_array_p2Pi_param_0
)
{
	.reg .pred 	%p<2>;
	.reg .b32 	%r<14>;
	.reg .b64 	%rd<11>;

	ld.param.u64 	%rd3, [_Z12dot_array_p2Pi_param_0];
	cvta.to.global.u64 	%rd4, %rd3;
	mov.u32 	%r1, %ntid.x;
	mov.u32 	%r2, %tid.x;
	mul.lo.s32 	%r3, %r1, %r2;
	add.s32 	%r4, %r3, %r1;
	mul.wide.u32 	%rd5, %r4, 4;
	add.s64 	%rd1, %rd4, %rd5;
	ld.global.u32 	%r5, [%rd1];
	mul.wide.u32 	%rd6, %r3, 4;
	add.s64 	%rd2, %rd4, %rd6;
	ld.global.u32 	%r6, [%rd2];
	add.s32 	%r7, %r6, %r5;
	st.global.u32 	[%rd2], %r7;
	bar.sync 	0;
	setp.ne.s32 	%p1, %r2, 0;
	@%p1 bra 	$L__BB1_2;
	mul.wide.s32 	%rd7, %r1, 4;
	add.s64 	%rd8, %rd1, %rd7;
	ld.global.u32 	%r8, [%rd8];
	ld.global.u32 	%r9, [%rd2];
	add.s32 	%r10, %r9, %r8;
	shl.b32 	%r11, %r1, 1;
	mul.wide.s32 	%rd9, %r11, 4;
	add.s64 	%rd10, %rd8, %rd9;
	ld.global.u32 	%r12, [%rd10];
	add.s32 	%r13, %r12, %r10;
	st.global.u32 	[%rd2], %r13;
$L__BB1_2:
	ret;

}


// ===== COMPILED SASS (sm_100) =====

	.target	sm_100

	.elftype	@"ET_EXEC"


//--------------------- .note.nv.tkinfo           --------------------------
	.section	.note.nv.tkinfo,"",@"SHT_NOTE"
	.sectionflags	@"SHF_NOTE_NV_TKINFO"
	.tkinfo
        /*0018*/ 	.word	0x00000002
        /*0030*/ 	.string	""
        /*0030*/ 	.string	"ptxas"
        /*0030*/ 	.string	"Cuda compilation tools, release 13.0, V13.0.88"
        /*0030*/ 	.string	"Build cuda_13.0.r13.0/compiler.36424714_0"
        /*0030*/ 	.string	"-arch sm_100 -m 64 "



//--------------------- .note.nv.cuinfo           --------------------------
	.section	.note.nv.cuinfo,"",@"SHT_NOTE"
	.sectionflags	@"SHF_NOTE_NV_CUINFO"
        /*0018*/ 	.short	0x0002
        /*001a*/ 	.short	0x0064
        /*001c*/ 	.short	0x0082
	.zero		2


//--------------------- .nv.info                  --------------------------
	.section	.nv.info,"",@"SHT_CUDA_INFO"
	.align	4


	//----- nvinfo : EIATTR_REGCOUNT
	.align		4
        /*0000*/ 	.byte	0x04, 0x2f
        /*0002*/ 	.short	(.L_1 - .L_0)
	.align		4
.L_0:
        /*0004*/ 	.word	index@(_Z12dot_array_p1PiS_S_)
        /*0008*/ 	.word	0x00000016


	//----- nvinfo : EIATTR_FRAME_SIZE
	.align		4
.L_1:
        /*000c*/ 	.byte	0x04, 0x11
        /*000e*/ 	.short	(.L_3 - .L_2)
	.align		4
.L_2:
        /*0010*/ 	.word	index@(_Z12dot_array_p1PiS_S_)
        /*0014*/ 	.word	0x00000000


	//----- nvinfo : EIATTR_REGCOUNT
	.align		4
.L_3:
        /*0018*/ 	.byte	0x04, 0x2f
        /*001a*/ 	.short	(.L_5 - .L_4)
	.align		4
.L_4:
        /*001c*/ 	.word	index@(_Z12dot_array_p2Pi)
        /*0020*/ 	.word	0x0000000c


	//----- nvinfo : EIATTR_FRAME_SIZE
	.align		4
.L_5:
        /*0024*/ 	.byte	0x04, 0x11
        /*0026*/ 	.short	(.L_7 - .L_6)
	.align		4
.L_6:
        /*0028*/ 	.word	index@(_Z12dot_array_p2Pi)
        /*002c*/ 	.word	0x00000000


	//----- nvinfo : EIATTR_MIN_STACK_SIZE
	.align		4
.L_7:
        /*0030*/ 	.byte	0x04, 0x12
        /*0032*/ 	.short	(.L_9 - .L_8)
	.align		4
.L_8:
        /*0034*/ 	.word	index@(_Z12dot_array_p2Pi)
        /*0038*/ 	.word	0x00000000


	//----- nvinfo : EIATTR_MIN_STACK_SIZE
	.align		4
.L_9:
        /*003c*/ 	.byte	0x04, 0x12
        /*003e*/ 	.short	(.L_11 - .L_10)
	.align		4
.L_10:
        /*0040*/ 	.word	index@(_Z12dot_array_p1PiS_S_)
        /*0044*/ 	.word	0x00000000
.L_11:


//--------------------- .nv.compat                --------------------------
	.section	.nv.compat,"",@"SHT_CUDA_COMPAT_INFO"
	.align	4
        /*0000*/ 	.byte	0x02, 0x09, 0x00, 0x00, 0x02, 0x02, 0x01, 0x00, 0x02, 0x05, 0x05, 0x00, 0x03, 0x07, 0x01, 0x01
        /*0010*/ 	.byte	0x02, 0x03, 0x00, 0x00, 0x02, 0x06, 0x01, 0x00, 0x04, 0x0b, 0x08, 0x00, 0x09, 0x00, 0x00, 0x00
        /*0020*/ 	.byte	0x00, 0x00, 0x00, 0x00


//--------------------- .nv.info._Z12dot_array_p2Pi --------------------------
	.section	.nv.info._Z12dot_array_p2Pi,"",@"SHT_CUDA_INFO"
	.sectionflags	@""
	.align	4


	//----- nvinfo : EIATTR_CUDA_API_VERSION
	.align		4
        /*0000*/ 	.byte	0x04, 0x37
        /*0002*/ 	.short	(.L_13 - .L_12)
.L_12:
        /*0004*/ 	.word	0x00000082


	//----- nvinfo : EIATTR_KPARAM_INFO
	.align		4
.L_13:
        /*0008*/ 	.byte	0x04, 0x17
        /*000a*/ 	.short	(.L_15 - .L_14)
.L_14:
        /*000c*/ 	.word	0x00000000
        /*0010*/ 	.short	0x0000
        /*0012*/ 	.short	0x0000
        /*0014*/ 	.byte	0x00, 0xf5, 0x21, 0x00


	//----- nvinfo : EIATTR_SPARSE_MMA_MASK
	.align		4
.L_15:
        /*0018*/ 	.byte	0x03, 0x50
        /*001a*/ 	.short	0x0000


	//----- nvinfo : EIATTR_MAXREG_COUNT
	.align		4
        /*001c*/ 	.byte	0x03, 0x1b
        /*001e*/ 	.short	0x00ff


	//----- nvinfo : EIATTR_NUM_BARRIERS
	.align		4
        /*0020*/ 	.byte	0x02, 0x4c
        /*0022*/ 	.byte	0x01
	.zero		1


	//----- nvinfo : EIATTR_MERCURY_ISA_VERSION
	.align		4
        /*0024*/ 	.byte	0x03, 0x5f
        /*0026*/ 	.short	0x0101


	//----- nvinfo : EIATTR_VRC_CTA_INIT_COUNT
	.align		4
        /*0028*/ 	.byte	0x02, 0x4a
	.zero		1
	.zero		1


	//----- nvinfo : EIATTR_EXIT_INSTR_OFFSETS
	.align		4
        /*002c*/ 	.byte	0x04, 0x1c
        /*002e*/ 	.short	(.L_17 - .L_16)


	//   ....[0]....
.L_16:
        /*0030*/ 	.word	0x000000f0


	//   ....[1]....
        /*0034*/ 	.word	0x00000180


	//----- nvinfo : EIATTR_CBANK_PARAM_SIZE
	.align		4
.L_17:
        /*0038*/ 	.byte	0x03, 0x19
        /*003a*/ 	.short	0x0008


	//----- nvinfo : EIATTR_PARAM_CBANK
	.align		4
        /*003c*/ 	.byte	0x04, 0x0a
        /*003e*/ 	.short	(.L_19 - .L_18)
	.align		4
.L_18:
        /*0040*/ 	.word	index@(.nv.constant0._Z12dot_array_p2Pi)
        /*0044*/ 	.short	0x0380
        /*0046*/ 	.short	0x0008


	//----- nvinfo : EIATTR_SW_WAR
	.align		4
.L_19:
        /*0048*/ 	.byte	0x04, 0x36
        /*004a*/ 	.short	(.L_21 - .L_20)
.L_20:
        /*004c*/ 	.word	0x00000008
.L_21:


//--------------------- .nv.info._Z12dot_array_p1PiS_S_ --------------------------
	.section	.nv.info._Z12dot_array_p1PiS_S_,"",@"SHT_CUDA_INFO"
	.sectionflags	@""
	.align	4


	//----- nvinfo : EIATTR_CUDA_API_VERSION
	.align		4
        /*0000*/ 	.byte	0x04, 0x37
        /*0002*/ 	.short	(.L_23 - .L_22)
.L_22:
        /*0004*/ 	.word	0x00000082


	//----- nvinfo : EIATTR_KPARAM_INFO
	.align		4
.L_23:
        /*0008*/ 	.byte	0x04, 0x17
        /*000a*/ 	.short	(.L_25 - .L_24)
.L_24:
        /*000c*/ 	.word	0x00000000
        /*0010*/ 	.short	0x0002
        /*0012*/ 	.short	0x0010
        /*0014*/ 	.byte	0x00, 0xf5, 0x21, 0x00


	//----- nvinfo : EIATTR_KPARAM_INFO
	.align		4
.L_25:
        /*0018*/ 	.byte	0x04, 0x17
        /*001a*/ 	.short	(.L_27 - .L_26)
.L_26:
        /*001c*/ 	.word	0x00000000
        /*0020*/ 	.short	0x0001
        /*0022*/ 	.short	0x0008
        /*0024*/ 	.byte	0x00, 0xf5, 0x21, 0x00


	//----- nvinfo : EIATTR_KPARAM_INFO
	.align		4
.L_27:
        /*0028*/ 	.byte	0x04, 0x17
        /*002a*/ 	.short	(.L_29 - .L_28)
.L_28:
        /*002c*/ 	.word	0x00000000
        /*0030*/ 	.short	0x0000
        /*0032*/ 	.short	0x0000
        /*0034*/ 	.byte	0x00, 0xf5, 0x21, 0x00


	//----- nvinfo : EIATTR_SPARSE_MMA_MASK
	.align		4
.L_29:
        /*0038*/ 	.byte	0x03, 0x50
        /*003a*/ 	.short	0x0000


	//----- nvinfo : EIATTR_MAXREG_COUNT
	.align		4
        /*003c*/ 	.byte	0x03, 0x1b
        /*003e*/ 	.short	0x00ff


	//----- nvinfo : EIATTR_MERCURY_ISA_VERSION
	.align		4
        /*0040*/ 	.byte	0x03, 0x5f
        /*0042*/ 	.short	0x0101


	//----- nvinfo : EIATTR_VRC_CTA_INIT_COUNT
	.align		4
        /*0044*/ 	.byte	0x02, 0x4a
	.zero		1
	.zero		1


	//----- nvinfo : EIATTR_EXIT_INSTR_OFFSETS
	.align		4
        /*0048*/ 	.byte	0x04, 0x1c
        /*004a*/ 	.short	(.L_31 - .L_30)


	//   ....[0]....
.L_30:
        /*004c*/ 	.word	0x00000590


	//   ....[1]....
        /*0050*/ 	.word	0x000006d0


	//----- nvinfo : EIATTR_CRS_STACK_SIZE
	.align		4
.L_31:
        /*0054*/ 	.byte	0x04, 0x1e
        /*0056*/ 	.short	(.L_33 - .L_32)
.L_32:
        /*0058*/ 	.word	0x00000000


	//----- nvinfo : EIATTR_CBANK_PARAM_SIZE
	.align		4
.L_33:
        /*005c*/ 	.byte	0x03, 0x19
        /*005e*/ 	.short	0x0018


	//----- nvinfo : EIATTR_PARAM_CBANK
	.align		4
        /*0060*/ 	.byte	0x04, 0x0a
        /*0062*/ 	.short	(.L_35 - .L_34)
	.align		4
.L_34:
        /*0064*/ 	.word	index@(.nv.constant0._Z12dot_array_p1PiS_S_)
        /*0068*/ 	.short	0x0380
        /*006a*/ 	.short	0x0018


	//----- nvinfo : EIATTR_SW_WAR
	.align		4
.L_35:
        /*006c*/ 	.byte	0x04, 0x36
        /*006e*/ 	.short	(.L_37 - .L_36)
.L_36:
        /*0070*/ 	.word	0x00000008
.L_37:


//--------------------- .nv.callgraph             --------------------------
	.section	.nv.callgraph,"",@"SHT_CUDA_CALLGRAPH"
	.align	4
	.sectionentsize	8
	.align		4
        /*0000*/ 	.word	0x00000000
	.align		4
        /*0004*/ 	.word	0xffffffff
	.align		4
        /*0008*/ 	.word	0x00000000
	.align		4
        /*000c*/ 	.word	0xfffffffe
	.align		4
        /*0010*/ 	.word	0x00000000
	.align		4
        /*0014*/ 	.word	0xfffffffd
	.align		4
        /*0018*/ 	.word	0x00000000
	.align		4
        /*001c*/ 	.word	0xfffffffc


//--------------------- .text._Z12dot_array_p2Pi  --------------------------
	.section	.text._Z12dot_array_p2Pi,"ax",@progbits
	.align	128
        .global         _Z12dot_array_p2Pi
        .type           _Z12dot_array_p2Pi,@function
        .size           _Z12dot_array_p2Pi,(.L_x_9 - _Z12dot_array_p2Pi)
        .other          _Z12dot_array_p2Pi,@"STO_CUDA_ENTRY STV_DEFAULT"
_Z12dot_array_p2Pi:
.text._Z12dot_array_p2Pi:
[----:B------:R-:W-:Y:S01]  /*0000*/  LDC R1, c[0x0][0x37c] ;  /* 0x0000df00ff017b82 */ /* 0x000fe20000000800 */
[----:B------:R-:W0:Y:S07]  /*0010*/  S2R R9, SR_TID.X ;  /* 0x0000000000097919 */ /* 0x000e2e0000002100 */
[----:B------:R-:W0:Y:S01]  /*0020*/  LDC R6, c[0x0][0x360] ;  /* 0x0000d800ff067b82 */ /* 0x000e220000000800 */
[----:B------:R-:W1:Y:S07]  /*0030*/  LDCU.64 UR4, c[0x0][0x358] ;  /* 0x00006b00ff0477ac */ /* 0x000e6e0008000a00 */
[----:B------:R-:W2:Y:S01]  /*0040*/  LDC.64 R4, c[0x0][0x380] ;  /* 0x0000e000ff047b82 */ /* 0x000ea20000000a00 */
[----:B0-----:R-:W-:-:S05]  /*0050*/  IMAD R3, R6, R9, RZ ;  /* 0x0000000906037224 */ /* 0x001fca00078e02ff */
[C---:B------:R-:W-:Y:S01]  /*0060*/  IADD3 R7, PT, PT, R3.reuse, R6, RZ ;  /* 0x0000000603077210 */ /* 0x040fe20007ffe0ff */
[----:B--2---:R-:W-:-:S04]  /*0070*/  IMAD.WIDE.U32 R2, R3, 0x4, R4 ;  /* 0x0000000403027825 */ /* 0x004fc800078e0004 */
[----:B------:R-:W-:Y:S02]  /*0080*/  IMAD.WIDE.U32 R4, R7, 0x4, R4 ;  /* 0x0000000407047825 */ /* 0x000fe400078e0004 */
[----:B-1----:R-:W2:Y:S04]  /*0090*/  LDG.E R7, desc[UR4][R2.64] ;  /* 0x0000000402077981 */ /* 0x002ea8000c1e1900 */
[----:B------:R-:W2:Y:S01]  /*00a0*/  LDG.E R0, desc[UR4][R4.64] ;  /* 0x0000000404007981 */ /* 0x000ea2000c1e1900 */
[----:B------:R-:W-:Y:S02]  /*00b0*/  ISETP.NE.AND P0, PT, R9, RZ, PT ;  /* 0x000000ff0900720c */ /* 0x000fe40003f05270 */
[----:B--2---:R-:W-:-:S05]  /*00c0*/  IADD3 R7, PT, PT, R0, R7, RZ ;  /* 0x0000000700077210 */ /* 0x004fca0007ffe0ff */
[----:B------:R0:W-:Y:S01]  /*00d0*/  STG.E desc[UR4][R2.64], R7 ;  /* 0x0000000702007986 */ /* 0x0001e2000c101904 */
[----:B------:R-:W-:Y:S06]  /*00e0*/  BAR.SYNC.DEFER_BLOCKING 0x0 ;  /* 0x0000000000007b1d */ /* 0x000fec0000010000 */
[----:B------:R-:W-:Y:S05]  /*00f0*/  @P0 EXIT ;  /* 0x000000000000094d */ /* 0x000fea0003800000 */
[C---:B------:R-:W-:Y:S01]  /*0100*/  IMAD.WIDE R4, R6.reuse, 0x4, R4 ;  /* 0x0000000406047825 */ /* 0x040fe200078e0204 */
[----:B0-----:R-:W-:Y:S01]  /*0110*/  SHF.L.U32 R7, R6, 0x1, RZ ;  /* 0x0000000106077819 */ /* 0x001fe200000006ff */
[----:B------:R-:W2:Y:S04]  /*0120*/  LDG.E R9, desc[UR4][R2.64] ;  /* 0x0000000402097981 */ /* 0x000ea8000c1e1900 */
[----:B------:R-:W-:Y:S02]  /*0130*/  IMAD.WIDE R6, R7, 0x4, R4 ;  /* 0x0000000407067825 */ /* 0x000fe400078e0204 */
[----:B------:R-:W2:Y:S04]  /*0140*/  LDG.E R4, desc[UR4][R4.64] ;  /* 0x0000000404047981 */ /* 0x000ea8000c1e1900 */
[----:B------:R-:W2:Y:S02]  /*0150*/  LDG.E R6, desc[UR4][R6.64] ;  /* 0x0000000406067981 */ /* 0x000ea4000c1e1900 */
[----:B--2---:R-:W-:-:S05]  /*0160*/  IADD3 R9, PT, PT, R6, R9, R4 ;  /* 0x0000000906097210 */ /* 0x004fca0007ffe004 */
[----:B------:R-:W-:Y:S01]  /*0170*/  STG.E desc[UR4][R2.64], R9 ;  /* 0x0000000902007986 */ /* 0x000fe2000c101904 */
[----:B------:R-:W-:Y:S05]  /*0180*/  EXIT ;  /* 0x000000000000794d */ /* 0x000fea0003800000 */
.L_x_0:
[----:B------:R-:W-:-:S00]  /*0190*/  BRA `(.L_x_0) ;  /* 0xfffffffc00fc7947 */ /* 0x000fc0000383ffff */
[----:B------:R-:W-:-:S00]  /*01a0*/  NOP ;  /* 0x0000000000007918 */ /* 0x000fc00000000000 */
        /* <DEDUP_REMOVED lines=13> */
.L_x_9:


//--------------------- .text._Z12dot_array_p1PiS_S_ --------------------------
	.section	.text._Z12dot_array_p1PiS_S_,"ax",@progbits
	.align	128
        .global         _Z12dot_array_p1PiS_S_
        .type           _Z12dot_array_p1PiS_S_,@function
        .size           _Z12dot_array_p1PiS_S_,(.L_x_10 - _Z12dot_array_p1PiS_S_)
        .other          _Z12dot_array_p1PiS_S_,@"STO_CUDA_ENTRY STV_DEFAULT"
_Z12dot_array_p1PiS_S_:
.text._Z12dot_array_p1PiS_S_:
[----:B------:R-:W-:Y:S08]  /*0000*/  LDC R1, c[0x0][0x37c] ;  /* 0x0000df00ff017b82 */ /* 0x000ff00000000800 */
[----:B------:R-:W0:Y:S01]  /*0010*/  LDC R0, c[0x0][0x360] ;  /* 0x0000d800ff007b82 */ /* 0x000e220000000800 */
[----:B------:R-:W1:Y:S01]  /*0020*/  LDCU.64 UR4, c[0x0][0x358] ;  /* 0x00006b00ff0477ac */ /* 0x000e620008000a00 */
[----:B------:R-:W-:-:S06]  /*0030*/  IMAD.MOV.U32 R11, RZ, RZ, RZ ;  /* 0x000000ffff0b7224 */ /* 0x000fcc00078e00ff */
[----:B------:R-:W2:Y:S01]  /*0040*/  S2UR UR6, SR_CTAID.X ;  /* 0x00000000000679c3 */ /* 0x000ea20000002500 */
[C---:B0-----:R-:W-:Y:S02]  /*0050*/  ISETP.GE.U32.AND P2, PT, R0.reuse, 0x4, PT ;  /* 0x000000040000780c */ /* 0x041fe40003f46070 */
[C---:B------:R-:W-:Y:S02]  /*0060*/  LOP3.LUT R3, R0.reuse, 0x3, RZ, 0xc0, !PT ;  /* 0x0000000300037812 */ /* 0x040fe400078ec0ff */
[C---:B------:R-:W-:Y:S02]  /*0070*/  ISETP.GE.U32.AND P0, PT, R0.reuse, 0x2, PT ;  /* 0x000000020000780c */ /* 0x040fe40003f06070 */
[----:B------:R-:W-:Y:S01]  /*0080*/  ISETP.NE.AND P1, PT, R3, RZ, PT ;  /* 0x000000ff0300720c */ /* 0x000fe20003f25270 */
[----:B--2---:R-:W-:-:S06]  /*0090*/  IMAD R2, R0, UR6, RZ ;  /* 0x0000000600027c24 */ /* 0x004fcc000f8e02ff */
[----:B-1----:R-:W-:Y:S06]  /*00a0*/  @!P2 BRA `(.L_x_1) ;  /* 0x0000000000aca947 */ /* 0x002fec0003800000 */
[----:B------:R-:W0:Y:S01]  /*00b0*/  LDCU.128 UR8, c[0x0][0x380] ;  /* 0x00007000ff0877ac */ /* 0x000e220008000c00 */
[----:B------:R-:W-:Y:S02]  /*00c0*/  LEA R12, P2, R2, 0x8, 0x2 ;  /* 0x00000008020c7811 */ /* 0x000fe400078410ff */
[----:B------:R-:W-:Y:S01]  /*00d0*/  LOP3.LUT R4, R0, 0xfffffffc, RZ, 0xc0, !PT ;  /* 0xfffffffc00047812 */ /* 0x000fe200078ec0ff */
[----:B------:R-:W1:Y:S01]  /*00e0*/  LDCU.64 UR6, c[0x0][0x390] ;  /* 0x00007200ff0677ac */ /* 0x000e620008000a00 */
[----:B------:R-:W-:Y:S02]  /*00f0*/  LEA.HI.X R15, R2, RZ, RZ, 0x2, P2 ;  /* 0x000000ff020f7211 */ /* 0x000fe400010f14ff */
[----:B------:R-:W-:Y:S01]  /*0100*/  LOP3.LUT R11, R0, 0x7fc, RZ, 0xc0, !PT ;  /* 0x000007fc000b7812 */ /* 0x000fe200078ec0ff */
[----:B------:R-:W-:Y:S01]  /*0110*/  IMAD.MOV R10, RZ, RZ, -R4 ;  /* 0x000000ffff0a7224 */ /* 0x000fe200078e0a04 */
[C---:B0-----:R-:W-:Y:S02]  /*0120*/  IADD3 R16, P3, PT, R12.reuse, UR8, RZ ;  /* 0x000000080c107c10 */ /* 0x041fe4000ff7e0ff */
[----:B------:R-:W-:-:S02]  /*0130*/  IADD3 R13, P2, PT, R12, UR10, RZ ;  /* 0x0000000a0c0d7c10 */ /* 0x000fc4000ff5e0ff */
[----:B-1----:R-:W-:Y:S02]  /*0140*/  IADD3 R12, P4, PT, R12, UR6, RZ ;  /* 0x000000060c0c7c10 */ /* 0x002fe4000ff9e0ff */
[C---:B------:R-:W-:Y:S02]  /*0150*/  IADD3.X R7, PT, PT, R15.reuse, UR9, RZ, P3, !PT ;  /* 0x000000090f077c10 */ /* 0x040fe40009ffe4ff */
[C---:B------:R-:W-:Y:S02]  /*0160*/  IADD3.X R14, PT, PT, R15.reuse, UR11, RZ, P2, !PT ;  /* 0x0000000b0f0e7c10 */ /* 0x040fe400097fe4ff */
[----:B------:R-:W-:-:S07]  /*0170*/  IADD3.X R15, PT, PT, R15, UR7, RZ, P4, !PT ;  /* 0x000000070f0f7c10 */ /* 0x000fce000a7fe4ff */
.L_x_2:
[----:B------:R-:W-:Y:S02]  /*0180*/  IMAD.MOV.U32 R6, RZ, RZ, R16 ;  /* 0x000000ffff067224 */ /* 0x000fe400078e0010 */
[----:B------:R-:W-:Y:S02]  /*0190*/  IMAD.MOV.U32 R4, RZ, RZ, R13 ;  /* 0x000000ffff047224 */ /* 0x000fe400078e000d */
[----:B------:R-:W-:Y:S01]  /*01a0*/  IMAD.MOV.U32 R5, RZ, RZ, R14 ;  /* 0x000000ffff057224 */ /* 0x000fe200078e000e */
[----:B--2---:R-:W2:Y:S04]  /*01b0*/  LDG.E R8, desc[UR4][R6.64+-0x8] ;  /* 0xfffff80406087981 */ /* 0x004ea8000c1e1900 */
[----:B------:R-:W2:Y:S02]  /*01c0*/  LDG.E R9, desc[UR4][R4.64+-0x8] ;  /* 0xfffff80404097981 */ /* 0x000ea4000c1e1900 */
[----:B--2---:R-:W-:-:S02]  /*01d0*/  IMAD R13, R8, R9, RZ ;  /* 0x00000009080d7224 */ /* 0x004fc400078e02ff */
[----:B------:R-:W-:Y:S02]  /*01e0*/  IMAD.MOV.U32 R8, RZ, RZ, R12 ;  /* 0x000000ffff087224 */ /* 0x000fe400078e000c */
[----:B------:R-:W-:-:S05]  /*01f0*/  IMAD.MOV.U32 R9, RZ, RZ, R15 ;  /* 0x000000ffff097224 */ /* 0x000fca00078e000f */
[----:B------:R0:W-:Y:S04]  /*0200*/  STG.E desc[UR4][R8.64+-0x8], R13 ;  /* 0xfffff80d08007986 */ /* 0x0001e8000c101904 */
[----:B------:R-:W2:Y:S04]  /*0210*/  LDG.E R12, desc[UR4][R6.64+-0x4] ;  /* 0xfffffc04060c7981 */ /* 0x000ea8000c1e1900 */
[----:B------:R-:W2:Y:S02]  /*0220*/  LDG.E R15, desc[UR4][R4.64+-0x4] ;  /* 0xfffffc04040f7981 */ /* 0x000ea4000c1e1900 */
[----:B--2---:R-:W-:-:S05]  /*0230*/  IMAD R15, R12, R15, RZ ;  /* 0x0000000f0c0f7224 */ /* 0x004fca00078e02ff */
[----:B------:R1:W-:Y:S04]  /*0240*/  STG.E desc[UR4][R8.64+-0x4], R15 ;  /* 0xfffffc0f08007986 */ /* 0x0003e8000c101904 */
[----:B------:R-:W2:Y:S04]  /*0250*/  LDG.E R12, desc[UR4][R6.64] ;  /* 0x00000004060c7981 */ /* 0x000ea8000c1e1900 */
[----:B------:R-:W2:Y:S02]  /*0260*/  LDG.E R17, desc[UR4][R4.64] ;  /* 0x0000000404117981 */ /* 0x000ea4000c1e1900 */
[----:B--2---:R-:W-:-:S05]  /*0270*/  IMAD R17, R12, R17, RZ ;  /* 0x000000110c117224 */ /* 0x004fca00078e02ff */
[----:B------:R2:W-:Y:S04]  /*0280*/  STG.E desc[UR4][R8.64], R17 ;  /* 0x0000001108007986 */ /* 0x0005e8000c101904 */
[----:B------:R3:W4:Y:S04]  /*0290*/  LDG.E R12, desc[UR4][R6.64+0x4] ;  /* 0x00000404060c7981 */ /* 0x000728000c1e1900 */
[----:B------:R-:W4:Y:S01]  /*02a0*/  LDG.E R19, desc[UR4][R4.64+0x4] ;  /* 0x0000040404137981 */ /* 0x000f22000c1e1900 */
[----:B------:R-:W-:Y:S01]  /*02b0*/  VIADD R10, R10, 0x4 ;  /* 0x000000040a0a7836 */ /* 0x000fe20000000000 */
[----:B------:R-:W-:-:S02]  /*02c0*/  IADD3 R16, P3, PT, R6, 0x10, RZ ;  /* 0x0000001006107810 */ /* 0x000fc40007f7e0ff */
[----:B0-----:R-:W-:Y:S02]  /*02d0*/  IADD3 R13, P4, PT, R4, 0x10, RZ ;  /* 0x00000010040d7810 */ /* 0x001fe40007f9e0ff */
[----:B------:R-:W-:Y:S01]  /*02e0*/  ISETP.NE.AND P2, PT, R10, RZ, PT ;  /* 0x000000ff0a00720c */ /* 0x000fe20003f45270 */
[----:B---3--:R-:W-:Y:S02]  /*02f0*/  IMAD.X R7, RZ, RZ, R7, P3 ;  /* 0x000000ffff077224 */ /* 0x008fe400018e0607 */
[----:B------:R-:W-:Y:S02]  /*0300*/  IMAD.X R14, RZ, RZ, R5, P4 ;  /* 0x000000ffff0e7224 */ /* 0x000fe400020e0605 */
[----:B----4-:R-:W-:Y:S01]  /*0310*/  IMAD R19, R12, R19, RZ ;  /* 0x000000130c137224 */ /* 0x010fe200078e02ff */
[----:B------:R-:W-:-:S04]  /*0320*/  IADD3 R12, P5, PT, R8, 0x10, RZ ;  /* 0x00000010080c7810 */ /* 0x000fc80007fbe0ff */
[----:B------:R2:W-:Y:S01]  /*0330*/  STG.E desc[UR4][R8.64+0x4], R19 ;  /* 0x0000041308007986 */ /* 0x0005e2000c101904 */
[----:B-1----:R-:W-:Y:S02]  /*0340*/  IMAD.X R15, RZ, RZ, R9, P5 ;  /* 0x000000ffff0f7224 */ /* 0x002fe400028e0609 */
[----:B------:R-:W-:Y:S06]  /*0350*/  @P2 BRA `(.L_x_2) ;  /* 0xfffffffc00882947 */ /* 0x000fec000383ffff */
.L_x_1:
[----:B------:R-:W-:Y:S05]  /*0360*/  @!P1 BRA `(.L_x_3) ;  /* 0x0000000000889947 */ /* 0x000fea0003800000 */
[----:B------:R-:W0:Y:S01]  /*0370*/  LDCU.128 UR8, c[0x0][0x380] ;  /* 0x00007000ff0877ac */ /* 0x000e220008000c00 */
[C---:B------:R-:W-:Y:S01]  /*0380*/  IADD3 R6, P1, PT, R2.reuse, R11, RZ ;  /* 0x0000000b02067210 */ /* 0x040fe20007f3e0ff */
[----:B------:R-:W-:Y:S01]  /*0390*/  IMAD.SHL.U32 R4, R2, 0x4, RZ ;  /* 0x0000000402047824 */ /* 0x000fe200078e00ff */
[----:B------:R-:W-:Y:S01]  /*03a0*/  SHF.R.U32.HI R5, RZ, 0x1e, R2 ;  /* 0x0000001eff057819 */ /* 0x000fe20000011602 */
[----:B------:R-:W1:Y:S01]  /*03b0*/  LDCU.64 UR6, c[0x0][0x390] ;  /* 0x00007200ff0677ac */ /* 0x000e620008000a00 */
[----:B------:R-:W-:Y:S02]  /*03c0*/  IMAD.MOV R3, RZ, RZ, -R3 ;  /* 0x000000ffff037224 */ /* 0x000fe400078e0a03 */
[----:B------:R-:W-:Y:S02]  /*03d0*/  IMAD.X R7, RZ, RZ, RZ, P1 ;  /* 0x000000ffff077224 */ /* 0x000fe400008e06ff */
[C---:B--2---:R-:W-:Y:S02]  /*03e0*/  IMAD.SHL.U32 R8, R6.reuse, 0x4, RZ ;  /* 0x0000000406087824 */ /* 0x044fe400078e00ff */
[----:B------:R-:W-:Y:S01]  /*03f0*/  IMAD.WIDE.U32 R4, R11, 0x4, R4 ;  /* 0x000000040b047825 */ /* 0x000fe200078e0004 */
[----:B------:R-:W-:-:S02]  /*0400*/  SHF.L.U64.HI R11, R6, 0x2, R7 ;  /* 0x00000002060b7819 */ /* 0x000fc40000010207 */
[C---:B0-----:R-:W-:Y:S02]  /*0410*/  IADD3 R6, P2, PT, R8.reuse, UR10, RZ ;  /* 0x0000000a08067c10 */ /* 0x041fe4000ff5e0ff */
[----:B------:R-:W-:Y:S02]  /*0420*/  IADD3 R8, P3, PT, R8, UR8, RZ ;  /* 0x0000000808087c10 */ /* 0x000fe4000ff7e0ff */
[----:B-1----:R-:W-:Y:S02]  /*0430*/  IADD3 R10, P1, PT, R4, UR6, RZ ;  /* 0x00000006040a7c10 */ /* 0x002fe4000ff3e0ff */
[C---:B------:R-:W-:Y:S02]  /*0440*/  IADD3.X R13, PT, PT, R11.reuse, UR11, RZ, P2, !PT ;  /* 0x0000000b0b0d7c10 */ /* 0x040fe400097fe4ff */
[----:B------:R-:W-:Y:S02]  /*0450*/  IADD3.X R11, PT, PT, R11, UR9, RZ, P3, !PT ;  /* 0x000000090b0b7c10 */ /* 0x000fe40009ffe4ff */
[----:B------:R-:W-:-:S07]  /*0460*/  IADD3.X R15, PT, PT, R5, UR7, RZ, P1, !PT ;  /* 0x00000007050f7c10 */ /* 0x000fce0008ffe4ff */
.L_x_4:
[----:B0-----:R-:W-:Y:S02]  /*0470*/  IMAD.MOV.U32 R4, RZ, RZ, R8 ;  /* 0x000000ffff047224 */ /* 0x001fe400078e0008 */
[----:B------:R-:W-:Y:S02]  /*0480*/  IMAD.MOV.U32 R7, RZ, RZ, R13 ;  /* 0x000000ffff077224 */ /* 0x000fe400078e000d */
[----:B------:R-:W-:-:S04]  /*0490*/  IMAD.MOV.U32 R5, RZ, RZ, R11 ;  /* 0x000000ffff057224 */ /* 0x000fc800078e000b */
[----:B------:R-:W2:Y:S04]  /*04a0*/  LDG.E R7, desc[UR4][R6.64] ;  /* 0x0000000406077981 */ /* 0x000ea8000c1e1900 */
[----:B------:R0:W2:Y:S01]  /*04b0*/  LDG.E R4, desc[UR4][R4.64] ;  /* 0x0000000404047981 */ /* 0x0000a2000c1e1900 */
[----:B------:R-:W-:Y:S02]  /*04c0*/  VIADD R3, R3, 0x1 ;  /* 0x0000000103037836 */ /* 0x000fe40000000000 */
[----:B0-----:R-:W-:-:S03]  /*04d0*/  IMAD.MOV.U32 R5, RZ, RZ, R15 ;  /* 0x000000ffff057224 */ /* 0x001fc600078e000f */
[----:B------:R-:W-:Y:S02]  /*04e0*/  ISETP.NE.AND P1, PT, R3, RZ, PT ;  /* 0x000000ff0300720c */ /* 0x000fe40003f25270 */
[----:B------:R-:W-:Y:S02]  /*04f0*/  IADD3 R6, P3, PT, R6, 0x4, RZ ;  /* 0x0000000406067810 */ /* 0x000fe40007f7e0ff */
[----:B------:R-:W-:-:S03]  /*0500*/  IADD3 R8, P4, PT, R8, 0x4, RZ ;  /* 0x0000000408087810 */ /* 0x000fc60007f9e0ff */
[----:B------:R-:W-:Y:S02]  /*0510*/  IMAD.X R13, RZ, RZ, R13, P3 ;  /* 0x000000ffff0d7224 */ /* 0x000fe400018e060d */
[----:B------:R-:W-:Y:S02]  /*0520*/  IMAD.X R11, RZ, RZ, R11, P4 ;  /* 0x000000ffff0b7224 */ /* 0x000fe400020e060b */
[----:B--2---:R-:W-:Y:S02]  /*0530*/  IMAD R9, R4, R7, RZ ;  /* 0x0000000704097224 */ /* 0x004fe400078e02ff */
[----:B------:R-:W-:-:S05]  /*0540*/  IMAD.MOV.U32 R4, RZ, RZ, R10 ;  /* 0x000000ffff047224 */ /* 0x000fca00078e000a */
[----:B------:R0:W-:Y:S01]  /*0550*/  STG.E desc[UR4][R4.64], R9 ;  /* 0x0000000904007986 */ /* 0x0001e2000c101904 */
[----:B------:R-:W-:-:S05]  /*0560*/  IADD3 R10, P2, PT, R10, 0x4, RZ ;  /* 0x000000040a0a7810 */ /* 0x000fca0007f5e0ff */
[----:B------:R-:W-:Y:S01]  /*0570*/  IMAD.X R15, RZ, RZ, R15, P2 ;  /* 0x000000ffff0f7224 */ /* 0x000fe200010e060f */
[----:B------:R-:W-:Y:S07]  /*0580*/  @P1 BRA `(.L_x_4) ;  /* 0xfffffffc00b81947 */ /* 0x000fee000383ffff */
.L_x_3:
[----:B------:R-:W-:Y:S05]  /*0590*/  @!P0 EXIT ;  /* 0x000000000000894d */ /* 0x000fea0003800000 */
[----:B------:R-:W1:Y:S01]  /*05a0*/  S2R R3, SR_TID.X ;  /* 0x0000000000037919 */ /* 0x000e620000002100 */
[----:B0-----:R-:W0:Y:S01]  /*05b0*/  LDC.64 R4, c[0x0][0x390] ;  /* 0x0000e400ff047b82 */ /* 0x001e220000000a00 */
[----:B------:R-:W-:Y:S01]  /*05c0*/  IMAD.MOV.U32 R7, RZ, RZ, 0x1 ;  /* 0x00000001ff077424 */ /* 0x000fe200078e00ff */
[----:B0-----:R-:W-:-:S04]  /*05d0*/  LEA R4, P1, R2, R4, 0x2 ;  /* 0x0000000402047211 */ /* 0x001fc800078210ff */
[----:B------:R-:W-:Y:S02]  /*05e0*/  LEA.HI.X R5, R2, R5, RZ, 0x2, P1 ;  /* 0x0000000502057211 */ /* 0x000fe400008f14ff */
[C---:B-1----:R-:W-:Y:S01]  /*05f0*/  LOP3.LUT R6, R3.reuse, 0x1, RZ, 0xc0, !PT ;  /* 0x0000000103067812 */ /* 0x042fe200078ec0ff */
[----:B------:R-:W-:-:S03]  /*0600*/  IMAD.WIDE.U32 R2, R3, 0x4, R4 ;  /* 0x0000000403027825 */ /* 0x000fc600078e0004 */
[----:B------:R-:W-:-:S13]  /*0610*/  ISETP.NE.U32.AND P0, PT, R6, 0x1, PT ;  /* 0x000000010600780c */ /* 0x000fda0003f05070 */
.L_x_7:
[----:B------:R-:W-:Y:S04]  /*0620*/  BSSY.RECONVERGENT B0, `(.L_x_5) ;  /* 0x0000007000007945 */ /* 0x000fe80003800200 */
[----:B0-----:R-:W-:Y:S05]  /*0630*/  @!P0 BRA `(.L_x_6) ;  /* 0x0000000000148947 */ /* 0x001fea0003800000 */
[----:B------:R-:W-:Y:S01]  /*0640*/  IMAD.WIDE R4, R7, 0x4, R2 ;  /* 0x0000000407047825 */ /* 0x000fe200078e0202 */
[----:B--2---:R-:W2:Y:S05]  /*0650*/  LDG.E R9, desc[UR4][R2.64] ;  /* 0x0000000402097981 */ /* 0x004eaa000c1e1900 */
[----:B------:R-:W2:Y:S02]  /*0660*/  LDG.E R4, desc[UR4][R4.64] ;  /* 0x0000000404047981 */ /* 0x000ea4000c1e1900 */
[----:B--2---:R-:W-:-:S05]  /*0670*/  IMAD.IADD R9, R4, 0x1, R9 ;  /* 0x0000000104097824 */ /* 0x004fca00078e0209 */
[----:B------:R0:W-:Y:S02]  /*0680*/  STG.E desc[UR4][R2.64], R9 ;  /* 0x0000000902007986 */ /* 0x0001e4000c101904 */
.L_x_6:
[----:B------:R-:W-:Y:S05]  /*0690*/  BSYNC.RECONVERGENT B0 ;  /* 0x0000000000007941 */ /* 0x000fea0003800200 */
.L_x_5:
[----:B------:R-:W-:-:S05]  /*06a0*/  IMAD.SHL.U32 R7, R7, 0x2, RZ ;  /* 0x0000000207077824 */ /* 0x000fca00078e00ff */
[----:B------:R-:W-:-:S13]  /*06b0*/  ISETP.GE.U32.AND P1, PT, R7, R0, PT ;  /* 0x000000000700720c */ /* 0x000fda0003f26070 */
[----:B------:R-:W-:Y:S05]  /*06c0*/  @!P1 BRA `(.L_x_7) ;  /* 0xfffffffc00d49947 */ /* 0x000fea000383ffff */
[----:B------:R-:W-:Y:S05]  /*06d0*/  EXIT ;  /* 0x000000000000794d */ /* 0x000fea0003800000 */
.L_x_8:
        /* <DEDUP_REMOVED lines=10> */
.L_x_10:


//--------------------- .nv.shared.reserved.0     --------------------------
	.section	.nv.shared.reserved.0,"aw",@nobits
	.weak		__nv_reservedSMEM_offset_0_alias
	.size		__nv_reservedSMEM_offset_0_alias, 0, 64
	.other		__nv_reservedSMEM_offset_0_alias,@"STO_CUDA_RESERVED_SHARED STV_DEFAULT"
__nv_reservedSMEM_offset_0_alias:
	.zero		0
	.zero		64


//--------------------- .nv.constant0._Z12dot_array_p2Pi --------------------------
	.section	.nv.constant0._Z12dot_array_p2Pi,"a",@progbits
	.sectionflags	@""
	.align	4
.nv.constant0._Z12dot_array_p2Pi:
	.zero		904


//--------------------- .nv.constant0._Z12dot_array_p1PiS_S_ --------------------------
	.section	.nv.constant0._Z12dot_array_p1PiS_S_,"a",@progbits
	.sectionflags	@""
	.align	4
.nv.constant0._Z12dot_array_p1PiS_S_:
	.zero		920


//--------------------- SYMBOLS --------------------------

	.type		.nv.reservedSmem.offset0,@object
	.size		.nv.reservedSmem.offset0,0x4
